//
// Generated by NVIDIA NVVM Compiler
//
// Compiler Build ID: CL-36424714
// Cuda compilation tools, release 13.0, V13.0.88
// Based on NVVM 20.0.0
//

.version 9.0
.target sm_100
.address_size 64

	// .globl	_Z9sumKernelPiS_i

.visible .entry _Z9sumKernelPiS_i(
	.param .u64 .ptr .align 1 _Z9sumKernelPiS_i_param_0,
	.param .u64 .ptr .align 1 _Z9sumKernelPiS_i_param_1,
	.param .u32 _Z9sumKernelPiS_i_param_2
)
{
	.reg .pred 	%p<2>;
	.reg .b32 	%r<8>;
	.reg .b64 	%rd<7>;

	ld.param.u64 	%rd1, [_Z9sumKernelPiS_i_param_0];
	ld.param.u64 	%rd2, [_Z9sumKernelPiS_i_param_1];
	ld.param.u32 	%r2, [_Z9sumKernelPiS_i_param_2];
	mov.u32 	%r3, %ctaid.x;
	mov.u32 	%r4, %ntid.x;
	mov.u32 	%r5, %tid.x;
	mad.lo.s32 	%r1, %r3, %r4, %r5;
	setp.ge.s32 	%p1, %r1, %r2;
	@%p1 bra 	$L__BB0_2;
	cvta.to.global.u64 	%rd3, %rd2;
	cvta.to.global.u64 	%rd4, %rd1;
	mul.wide.s32 	%rd5, %r1, 4;
	add.s64 	%rd6, %rd3, %rd5;
	ld.global.u32 	%r6, [%rd6];
	atom.global.add.u32 	%r7, [%rd4], %r6;
$L__BB0_2:
	ret;

}


// ===== COMPILED SASS (sm_100) =====

	.target	sm_100

	.elftype	@"ET_EXEC"


//--------------------- .note.nv.tkinfo           --------------------------
	.section	.note.nv.tkinfo,"",@"SHT_NOTE"
	.sectionflags	@"SHF_NOTE_NV_TKINFO"
	.tkinfo
        /*0018*/ 	.word	0x00000002
        /*0030*/ 	.string	""
        /*0030*/ 	.string	"ptxas"
        /*0030*/ 	.string	"Cuda compilation tools, release 13.0, V13.0.88"
        /*0030*/ 	.string	"Build cuda_13.0.r13.0/compiler.36424714_0"
        /*0030*/ 	.string	"-arch sm_100 -m 64 "



//--------------------- .note.nv.cuinfo           --------------------------
	.section	.note.nv.cuinfo,"",@"SHT_NOTE"
	.sectionflags	@"SHF_NOTE_NV_CUINFO"
        /*0018*/ 	.short	0x0002
        /*001a*/ 	.short	0x0064
        /*001c*/ 	.short	0x0082
	.zero		2


//--------------------- .nv.info                  --------------------------
	.section	.nv.info,"",@"SHT_CUDA_INFO"
	.align	4


	//----- nvinfo : EIATTR_REGCOUNT
	.align		4
        /*0000*/ 	.byte	0x04, 0x2f
        /*0002*/ 	.short	(.L_1 - .L_0)
	.align		4
.L_0:
        /*0004*/ 	.word	index@(_Z9sumKernelPiS_i)
        /*0008*/ 	.word	0x0000000a


	//----- nvinfo : EIATTR_FRAME_SIZE
	.align		4
.L_1:
        /*000c*/ 	.byte	0x04, 0x11
        /*000e*/ 	.short	(.L_3 - .L_2)
	.align		4
.L_2:
        /*0010*/ 	.word	index@(_Z9sumKernelPiS_i)
        /*0014*/ 	.word	0x00000000


	//----- nvinfo : EIATTR_MIN_STACK_SIZE
	.align		4
.L_3:
        /*0018*/ 	.byte	0x04, 0x12
        /*001a*/ 	.short	(.L_5 - .L_4)
	.align		4
.L_4:
        /*001c*/ 	.word	index@(_Z9sumKernelPiS_i)
        /*0020*/ 	.word	0x00000000
.L_5:


//--------------------- .nv.compat                --------------------------
	.section	.nv.compat,"",@"SHT_CUDA_COMPAT_INFO"
	.align	4
        /*0000*/ 	.byte	0x02, 0x09, 0x00, 0x00, 0x02, 0x02, 0x01, 0x00, 0x02, 0x05, 0x05, 0x00, 0x03, 0x07, 0x01, 0x01
        /*0010*/ 	.byte	0x02, 0x03, 0x00, 0x00, 0x02, 0x06, 0x01, 0x00, 0x04, 0x0b, 0x08, 0x00, 0x09, 0x00, 0x00, 0x00
        /*0020*/ 	.byte	0x00, 0x00, 0x00, 0x00


//--------------------- .nv.info._Z9sumKernelPiS_i --------------------------
	.section	.nv.info._Z9sumKernelPiS_i,"",@"SHT_CUDA_INFO"
	.sectionflags	@""
	.align	4


	//----- nvinfo : EIATTR_CUDA_API_VERSION
	.align		4
        /*0000*/ 	.byte	0x04, 0x37
        /*0002*/ 	.short	(.L_7 - .L_6)
.L_6:
        /*0004*/ 	.word	0x00000082


	//----- nvinfo : EIATTR_KPARAM_INFO
	.align		4
.L_7:
        /*0008*/ 	.byte	0x04, 0x17
        /*000a*/ 	.short	(.L_9 - .L_8)
.L_8:
        /*000c*/ 	.word	0x00000000
        /*0010*/ 	.short	0x0002
        /*0012*/ 	.short	0x0010
        /*0014*/ 	.byte	0x00, 0xf0, 0x11, 0x00


	//----- nvinfo : EIATTR_KPARAM_INFO
	.align		4
.L_9:
        /*0018*/ 	.byte	0x04, 0x17
        /*001a*/ 	.short	(.L_11 - .L_10)
.L_10:
        /*001c*/ 	.word	0x00000000
        /*0020*/ 	.short	0x0001
        /*0022*/ 	.short	0x0008
        /*0024*/ 	.byte	0x00, 0xf5, 0x21, 0x00


	//----- nvinfo : EIATTR_KPARAM_INFO
	.align		4
.L_11:
        /*0028*/ 	.byte	0x04, 0x17
        /*002a*/ 	.short	(.L_13 - .L_12)
.L_12:
        /*002c*/ 	.word	0x00000000
        /*0030*/ 	.short	0x0000
        /*0032*/ 	.short	0x0000
        /*0034*/ 	.byte	0x00, 0xf5, 0x21, 0x00


	//----- nvinfo : EIATTR_SPARSE_MMA_MASK
	.align		4
.L_13:
        /*0038*/ 	.byte	0x03, 0x50
        /*003a*/ 	.short	0x0000


	//----- nvinfo : EIATTR_MAXREG_COUNT
	.align		4
        /*003c*/ 	.byte	0x03, 0x1b
        /*003e*/ 	.short	0x00ff


	//----- nvinfo : EIATTR_MERCURY_ISA_VERSION
	.align		4
        /*0040*/ 	.byte	0x03, 0x5f
        /*0042*/ 	.short	0x0101


	//----- nvinfo : EIATTR_INT_WARP_WIDE_INSTR_OFFSETS
	.align		4
        /*0044*/ 	.byte	0x04, 0x31
        /*0046*/ 	.short	(.L_15 - .L_14)


	//   ....[0]....
.L_14:
        /*0048*/ 	.word	0x000000d0


	//   ....[1]....
        /*004c*/ 	.word	0x00000110


	//----- nvinfo : EIATTR_VRC_CTA_INIT_COUNT
	.align		4
.L_15:
        /*0050*/ 	.byte	0x02, 0x4a
	.zero		1
	.zero		1


	//----- nvinfo : EIATTR_EXIT_INSTR_OFFSETS
	.align		4
        /*0054*/ 	.byte	0x04, 0x1c
        /*0056*/ 	.short	(.L_17 - .L_16)


	//   ....[0]....
.L_16:
        /*0058*/ 	.word	0x00000070


	//   ....[1]....
        /*005c*/ 	.word	0x00000140


	//----- nvinfo : EIATTR_CBANK_PARAM_SIZE
	.align		4
.L_17:
        /*0060*/ 	.byte	0x03, 0x19
        /*0062*/ 	.short	0x0014


	//----- nvinfo : EIATTR_PARAM_CBANK
	.align		4
        /*0064*/ 	.byte	0x04, 0x0a
        /*0066*/ 	.short	(.L_19 - .L_18)
	.align		4
.L_18:
        /*0068*/ 	.word	index@(.nv.constant0._Z9sumKernelPiS_i)
        /*006c*/ 	.short	0x0380
        /*006e*/ 	.short	0x0014


	//----- nvinfo : EIATTR_SW_WAR
	.align		4
.L_19:
        /*0070*/ 	.byte	0x04, 0x36
        /*0072*/ 	.short	(.L_21 - .L_20)
.L_20:
        /*0074*/ 	.word	0x00000008
.L_21:


//--------------------- .nv.callgraph             --------------------------
	.section	.nv.callgraph,"",@"SHT_CUDA_CALLGRAPH"
	.align	4
	.sectionentsize	8
	.align		4
        /*0000*/ 	.word	0x00000000
	.align		4
        /*0004*/ 	.word	0xffffffff
	.align		4
        /*0008*/ 	.word	0x00000000
	.align		4
        /*000c*/ 	.word	0xfffffffe
	.align		4
        /*0010*/ 	.word	0x00000000
	.align		4
        /*0014*/ 	.word	0xfffffffd
	.align		4
        /*0018*/ 	.word	0x00000000
	.align		4
        /*001c*/ 	.word	0xfffffffc


//--------------------- .text._Z9sumKernelPiS_i   --------------------------
	.section	.text._Z9sumKernelPiS_i,"ax",@progbits
	.align	128
        .global         _Z9sumKernelPiS_i
        .type           _Z9sumKernelPiS_i,@function
        .size           _Z9sumKernelPiS_i,(.L_x_1 - _Z9sumKernelPiS_i)
        .other          _Z9sumKernelPiS_i,@"STO_CUDA_ENTRY STV_DEFAULT"
_Z9sumKernelPiS_i:
.text._Z9sumKernelPiS_i:
[----:B------:R-:W-:Y:S01]  /*0000*/  LDC R1, c[0x0][0x37c] ;  /* 0x0000df00ff017b82 */ /* 0x000fe20000000800 */
[----:B------:R-:W0:Y:S07]  /*0010*/  S2R R0, SR_TID.X ;  /* 0x0000000000007919 */ /* 0x000e2e0000002100 */
[----:B------:R-:W0:Y:S01]  /*0020*/  S2UR UR4, SR_CTAID.X ;  /* 0x00000000000479c3 */ /* 0x000e220000002500 */
[----:B------:R-:W1:Y:S07]  /*0030*/  LDCU UR5, c[0x0][0x390] ;  /* 0x00007200ff0577ac */ /* 0x000e6e0008000800 */
[----:B------:R-:W0:Y:S02]  /*0040*/  LDC R5, c[0x0][0x360] ;  /* 0x0000d800ff057b82 */ /* 0x000e240000000800 */
[----:B0-----:R-:W-:-:S05]  /*0050*/  IMAD R5, R5, UR4, R0 ;  /* 0x0000000405057c24 */ /* 0x001fca000f8e0200 */
[----:B-1----:R-:W-:-:S13]  /*0060*/  ISETP.GE.AND P0, PT, R5, UR5, PT ;  /* 0x0000000505007c0c */ /* 0x002fda000bf06270 */
[----:B------:R-:W-:Y:S05]  /*0070*/  @P0 EXIT ;  /* 0x000000000000094d */ /* 0x000fea0003800000 */
[----:B------:R-:W0:Y:S01]  /*0080*/  LDC.64 R2, c[0x0][0x388] ;  /* 0x0000e200ff027b82 */ /* 0x000e220000000a00 */
[----:B------:R-:W1:Y:S01]  /*0090*/  LDCU.64 UR6, c[0x0][0x358] ;  /* 0x00006b00ff0677ac */ /* 0x000e620008000a00 */
[----:B0-----:R-:W-:-:S06]  /*00a0*/  IMAD.WIDE R2, R5, 0x4, R2 ;  /* 0x0000000405027825 */ /* 0x001fcc00078e0202 */
[----:B-1----:R-:W2:Y:S01]  /*00b0*/  LDG.E R2, desc[UR6][R2.64] ;  /* 0x0000000602027981 */ /* 0x002ea2000c1e1900 */
[----:B------:R-:W0:Y:S01]  /*00c0*/  LDC.64 R4, c[0x0][0x380] ;  /* 0x0000e000ff047b82 */ /* 0x000e220000000a00 */
[----:B------:R-:W-:Y:S01]  /*00d0*/  VOTEU.ANY UR4, UPT, PT ;  /* 0x0000000000047886 */ /* 0x000fe200038e0100 */
[----:B------:R-:W1:Y:S01]  /*00e0*/  S2R R0, SR_LANEID ;  /* 0x0000000000007919 */ /* 0x000e620000000000 */
[----:B------:R-:W-:-:S06]  /*00f0*/  UFLO.U32 UR4, UR4 ;  /* 0x00000004000472bd */ /* 0x000fcc00080e0000 */
[----:B-1----:R-:W-:Y:S01]  /*0100*/  ISETP.EQ.U32.AND P0, PT, R0, UR4, PT ;  /* 0x0000000400007c0c */ /* 0x002fe2000bf02070 */
[----:B--2---:R-:W1:Y:S02]  /*0110*/  REDUX.SUM UR5, R2 ;  /* 0x00000000020573c4 */ /* 0x004e64000000c000 */
[----:B-1----:R-:W-:-:S10]  /*0120*/  MOV R7, UR5 ;  /* 0x0000000500077c02 */ /* 0x002fd40008000f00 */
[----:B0-----:R-:W-:Y:S01]  /*0130*/  @P0 REDG.E.ADD.STRONG.GPU desc[UR6][R4.64], R7 ;  /* 0x000000070400098e */ /* 0x001fe2000c12e106 */
[----:B------:R-:W-:Y:S05]  /*0140*/  EXIT ;  /* 0x000000000000794d */ /* 0x000fea0003800000 */
.L_x_0:
[----:B------:R-:W-:-:S00]  /*0150*/  BRA `(.L_x_0) ;  /* 0xfffffffc00fc7947 */ /* 0x000fc0000383ffff */
[----:B------:R-:W-:-:S00]  /*0160*/  NOP ;  /* 0x0000000000007918 */ /* 0x000fc00000000000 */
        /* <DEDUP_REMOVED lines=9> */
.L_x_1:


//--------------------- .nv.shared.reserved.0     --------------------------
	.section	.nv.shared.reserved.0,"aw",@nobits
	.weak		__nv_reservedSMEM_offset_0_alias
	.size		__nv_reservedSMEM_offset_0_alias, 0, 64
	.other		__nv_reservedSMEM_offset_0_alias,@"STO_CUDA_RESERVED_SHARED STV_DEFAULT"
__nv_reservedSMEM_offset_0_alias:
	.zero		0
	.zero		64


//--------------------- .nv.constant0._Z9sumKernelPiS_i --------------------------
	.section	.nv.constant0._Z9sumKernelPiS_i,"a",@progbits
	.sectionflags	@""
	.align	4
.nv.constant0._Z9sumKernelPiS_i:
	.zero		916


//--------------------- SYMBOLS --------------------------

	.type		.nv.reservedSmem.offset0,@object
	.size		.nv.reservedSmem.offset0,0x4
